//
// Generated by NVIDIA NVVM Compiler
//
// Compiler Build ID: CL-36424714
// Cuda compilation tools, release 13.0, V13.0.88
// Based on NVVM 20.0.0
//

.version 9.0
.target sm_100
.address_size 64

	// .globl	_Z22multiplyVectorByMatrixPfS_S_ii

.visible .entry _Z22multiplyVectorByMatrixPfS_S_ii(
	.param .u64 .ptr .align 1 _Z22multiplyVectorByMatrixPfS_S_ii_param_0,
	.param .u64 .ptr .align 1 _Z22multiplyVectorByMatrixPfS_S_ii_param_1,
	.param .u64 .ptr .align 1 _Z22multiplyVectorByMatrixPfS_S_ii_param_2,
	.param .u32 _Z22multiplyVectorByMatrixPfS_S_ii_param_3,
	.param .u32 _Z22multiplyVectorByMatrixPfS_S_ii_param_4
)
{
	.reg .pred 	%p<11>;
	.reg .b32 	%r<38>;
	.reg .b32 	%f<112>;
	.reg .b64 	%rd<31>;

	ld.param.u64 	%rd11, [_Z22multiplyVectorByMatrixPfS_S_ii_param_0];
	ld.param.u64 	%rd12, [_Z22multiplyVectorByMatrixPfS_S_ii_param_1];
	ld.param.u64 	%rd10, [_Z22multiplyVectorByMatrixPfS_S_ii_param_2];
	ld.param.u32 	%r23, [_Z22multiplyVectorByMatrixPfS_S_ii_param_3];
	ld.param.u32 	%r24, [_Z22multiplyVectorByMatrixPfS_S_ii_param_4];
	cvta.to.global.u64 	%rd1, %rd12;
	cvta.to.global.u64 	%rd2, %rd11;
	mov.u32 	%r25, %ctaid.x;
	mov.u32 	%r26, %ntid.x;
	mov.u32 	%r27, %tid.x;
	mad.lo.s32 	%r1, %r25, %r26, %r27;
	setp.ge.s32 	%p1, %r1, %r24;
	@%p1 bra 	$L__BB0_15;
	setp.lt.s32 	%p2, %r23, 1;
	mov.f32 	%f111, 0f00000000;
	@%p2 bra 	$L__BB0_14;
	mul.lo.s32 	%r2, %r24, %r1;
	and.b32  	%r3, %r23, 15;
	setp.lt.u32 	%p3, %r23, 16;
	mov.f32 	%f111, 0f00000000;
	mov.b32 	%r34, 0;
	@%p3 bra 	$L__BB0_5;
	and.b32  	%r34, %r23, 2147483632;
	neg.s32 	%r32, %r34;
	add.s64 	%rd29, %rd2, 32;
	add.s64 	%rd4, %rd1, 32;
	mov.f32 	%f111, 0f00000000;
	mov.u32 	%r31, %r2;
$L__BB0_4:
	.pragma "nounroll";
	mul.wide.s32 	%rd13, %r31, 4;
	add.s64 	%rd14, %rd4, %rd13;
	ld.global.f32 	%f18, [%rd29+-32];
	ld.global.f32 	%f19, [%rd14+-32];
	fma.rn.f32 	%f20, %f18, %f19, %f111;
	ld.global.f32 	%f21, [%rd29+-28];
	ld.global.f32 	%f22, [%rd14+-28];
	fma.rn.f32 	%f23, %f21, %f22, %f20;
	ld.global.f32 	%f24, [%rd29+-24];
	ld.global.f32 	%f25, [%rd14+-24];
	fma.rn.f32 	%f26, %f24, %f25, %f23;
	ld.global.f32 	%f27, [%rd29+-20];
	ld.global.f32 	%f28, [%rd14+-20];
	fma.rn.f32 	%f29, %f27, %f28, %f26;
	ld.global.f32 	%f30, [%rd29+-16];
	ld.global.f32 	%f31, [%rd14+-16];
	fma.rn.f32 	%f32, %f30, %f31, %f29;
	ld.global.f32 	%f33, [%rd29+-12];
	ld.global.f32 	%f34, [%rd14+-12];
	fma.rn.f32 	%f35, %f33, %f34, %f32;
	ld.global.f32 	%f36, [%rd29+-8];
	ld.global.f32 	%f37, [%rd14+-8];
	fma.rn.f32 	%f38, %f36, %f37, %f35;
	ld.global.f32 	%f39, [%rd29+-4];
	ld.global.f32 	%f40, [%rd14+-4];
	fma.rn.f32 	%f41, %f39, %f40, %f38;
	ld.global.f32 	%f42, [%rd29];
	ld.global.f32 	%f43, [%rd14];
	fma.rn.f32 	%f44, %f42, %f43, %f41;
	ld.global.f32 	%f45, [%rd29+4];
	ld.global.f32 	%f46, [%rd14+4];
	fma.rn.f32 	%f47, %f45, %f46, %f44;
	ld.global.f32 	%f48, [%rd29+8];
	ld.global.f32 	%f49, [%rd14+8];
	fma.rn.f32 	%f50, %f48, %f49, %f47;
	ld.global.f32 	%f51, [%rd29+12];
	ld.global.f32 	%f52, [%rd14+12];
	fma.rn.f32 	%f53, %f51, %f52, %f50;
	ld.global.f32 	%f54, [%rd29+16];
	ld.global.f32 	%f55, [%rd14+16];
	fma.rn.f32 	%f56, %f54, %f55, %f53;
	ld.global.f32 	%f57, [%rd29+20];
	ld.global.f32 	%f58, [%rd14+20];
	fma.rn.f32 	%f59, %f57, %f58, %f56;
	ld.global.f32 	%f60, [%rd29+24];
	ld.global.f32 	%f61, [%rd14+24];
	fma.rn.f32 	%f62, %f60, %f61, %f59;
	ld.global.f32 	%f63, [%rd29+28];
	ld.global.f32 	%f64, [%rd14+28];
	fma.rn.f32 	%f111, %f63, %f64, %f62;
	add.s32 	%r32, %r32, 16;
	add.s64 	%rd29, %rd29, 64;
	add.s32 	%r31, %r31, 16;
	setp.ne.s32 	%p4, %r32, 0;
	@%p4 bra 	$L__BB0_4;
$L__BB0_5:
	setp.eq.s32 	%p5, %r3, 0;
	@%p5 bra 	$L__BB0_14;
	and.b32  	%r11, %r23, 7;
	setp.lt.u32 	%p6, %r3, 8;
	@%p6 bra 	$L__BB0_8;
	mul.wide.u32 	%rd15, %r34, 4;
	add.s64 	%rd16, %rd2, %rd15;
	ld.global.f32 	%f66, [%rd16];
	add.s32 	%r29, %r34, %r2;
	mul.wide.s32 	%rd17, %r29, 4;
	add.s64 	%rd18, %rd1, %rd17;
	ld.global.f32 	%f67, [%rd18];
	fma.rn.f32 	%f68, %f66, %f67, %f111;
	ld.global.f32 	%f69, [%rd16+4];
	ld.global.f32 	%f70, [%rd18+4];
	fma.rn.f32 	%f71, %f69, %f70, %f68;
	ld.global.f32 	%f72, [%rd16+8];
	ld.global.f32 	%f73, [%rd18+8];
	fma.rn.f32 	%f74, %f72, %f73, %f71;
	ld.global.f32 	%f75, [%rd16+12];
	ld.global.f32 	%f76, [%rd18+12];
	fma.rn.f32 	%f77, %f75, %f76, %f74;
	ld.global.f32 	%f78, [%rd16+16];
	ld.global.f32 	%f79, [%rd18+16];
	fma.rn.f32 	%f80, %f78, %f79, %f77;
	ld.global.f32 	%f81, [%rd16+20];
	ld.global.f32 	%f82, [%rd18+20];
	fma.rn.f32 	%f83, %f81, %f82, %f80;
	ld.global.f32 	%f84, [%rd16+24];
	ld.global.f32 	%f85, [%rd18+24];
	fma.rn.f32 	%f86, %f84, %f85, %f83;
	ld.global.f32 	%f87, [%rd16+28];
	ld.global.f32 	%f88, [%rd18+28];
	fma.rn.f32 	%f111, %f87, %f88, %f86;
	add.s32 	%r34, %r34, 8;
$L__BB0_8:
	setp.eq.s32 	%p7, %r11, 0;
	@%p7 bra 	$L__BB0_14;
	and.b32  	%r14, %r23, 3;
	setp.lt.u32 	%p8, %r11, 4;
	@%p8 bra 	$L__BB0_11;
	mul.wide.u32 	%rd19, %r34, 4;
	add.s64 	%rd20, %rd2, %rd19;
	ld.global.f32 	%f90, [%rd20];
	add.s32 	%r30, %r34, %r2;
	mul.wide.s32 	%rd21, %r30, 4;
	add.s64 	%rd22, %rd1, %rd21;
	ld.global.f32 	%f91, [%rd22];
	fma.rn.f32 	%f92, %f90, %f91, %f111;
	ld.global.f32 	%f93, [%rd20+4];
	ld.global.f32 	%f94, [%rd22+4];
	fma.rn.f32 	%f95, %f93, %f94, %f92;
	ld.global.f32 	%f96, [%rd20+8];
	ld.global.f32 	%f97, [%rd22+8];
	fma.rn.f32 	%f98, %f96, %f97, %f95;
	ld.global.f32 	%f99, [%rd20+12];
	ld.global.f32 	%f100, [%rd22+12];
	fma.rn.f32 	%f111, %f99, %f100, %f98;
	add.s32 	%r34, %r34, 4;
$L__BB0_11:
	setp.eq.s32 	%p9, %r14, 0;
	@%p9 bra 	$L__BB0_14;
	add.s32 	%r37, %r34, %r2;
	mul.wide.u32 	%rd23, %r34, 4;
	add.s64 	%rd30, %rd2, %rd23;
	neg.s32 	%r36, %r14;
$L__BB0_13:
	.pragma "nounroll";
	mul.wide.s32 	%rd24, %r37, 4;
	add.s64 	%rd25, %rd1, %rd24;
	ld.global.f32 	%f101, [%rd30];
	ld.global.f32 	%f102, [%rd25];
	fma.rn.f32 	%f111, %f101, %f102, %f111;
	add.s32 	%r37, %r37, 1;
	add.s64 	%rd30, %rd30, 4;
	add.s32 	%r36, %r36, 1;
	setp.ne.s32 	%p10, %r36, 0;
	@%p10 bra 	$L__BB0_13;
$L__BB0_14:
	cvta.to.global.u64 	%rd26, %rd10;
	mul.wide.s32 	%rd27, %r1, 4;
	add.s64 	%rd28, %rd26, %rd27;
	st.global.f32 	[%rd28], %f111;
$L__BB0_15:
	ret;

}


// ===== COMPILED SASS (sm_100) =====

	.target	sm_100

	.elftype	@"ET_EXEC"


//--------------------- .note.nv.tkinfo           --------------------------
	.section	.note.nv.tkinfo,"",@"SHT_NOTE"
	.sectionflags	@"SHF_NOTE_NV_TKINFO"
	.tkinfo
        /*0018*/ 	.word	0x00000002
        /*0030*/ 	.string	""
        /*0030*/ 	.string	"ptxas"
        /*0030*/ 	.string	"Cuda compilation tools, release 13.0, V13.0.88"
        /*0030*/ 	.string	"Build cuda_13.0.r13.0/compiler.36424714_0"
        /*0030*/ 	.string	"-arch sm_100 -m 64 "



//--------------------- .note.nv.cuinfo           --------------------------
	.section	.note.nv.cuinfo,"",@"SHT_NOTE"
	.sectionflags	@"SHF_NOTE_NV_CUINFO"
        /*0018*/ 	.short	0x0002
        /*001a*/ 	.short	0x0064
        /*001c*/ 	.short	0x0082
	.zero		2


//--------------------- .nv.info                  --------------------------
	.section	.nv.info,"",@"SHT_CUDA_INFO"
	.align	4


	//----- nvinfo : EIATTR_REGCOUNT
	.align		4
        /*0000*/ 	.byte	0x04, 0x2f
        /*0002*/ 	.short	(.L_1 - .L_0)
	.align		4
.L_0:
        /*0004*/ 	.word	index@(_Z22multiplyVectorByMatrixPfS_S_ii)
        /*0008*/ 	.word	0x0000001f


	//----- nvinfo : EIATTR_FRAME_SIZE
	.align		4
.L_1:
        /*000c*/ 	.byte	0x04, 0x11
        /*000e*/ 	.short	(.L_3 - .L_2)
	.align		4
.L_2:
        /*0010*/ 	.word	index@(_Z22multiplyVectorByMatrixPfS_S_ii)
        /*0014*/ 	.word	0x00000000


	//----- nvinfo : EIATTR_MIN_STACK_SIZE
	.align		4
.L_3:
        /*0018*/ 	.byte	0x04, 0x12
        /*001a*/ 	.short	(.L_5 - .L_4)
	.align		4
.L_4:
        /*001c*/ 	.word	index@(_Z22multiplyVectorByMatrixPfS_S_ii)
        /*0020*/ 	.word	0x00000000
.L_5:


//--------------------- .nv.compat                --------------------------
	.section	.nv.compat,"",@"SHT_CUDA_COMPAT_INFO"
	.align	4
        /*0000*/ 	.byte	0x02, 0x09, 0x00, 0x00, 0x02, 0x02, 0x01, 0x00, 0x02, 0x05, 0x05, 0x00, 0x03, 0x07, 0x01, 0x01
        /*0010*/ 	.byte	0x02, 0x03, 0x00, 0x00, 0x02, 0x06, 0x01, 0x00, 0x04, 0x0b, 0x08, 0x00, 0x09, 0x00, 0x00, 0x00
        /*0020*/ 	.byte	0x00, 0x00, 0x00, 0x00


//--------------------- .nv.info._Z22multiplyVectorByMatrixPfS_S_ii --------------------------
	.section	.nv.info._Z22multiplyVectorByMatrixPfS_S_ii,"",@"SHT_CUDA_INFO"
	.sectionflags	@""
	.align	4


	//----- nvinfo : EIATTR_CUDA_API_VERSION
	.align		4
        /*0000*/ 	.byte	0x04, 0x37
        /*0002*/ 	.short	(.L_7 - .L_6)
.L_6:
        /*0004*/ 	.word	0x00000082


	//----- nvinfo : EIATTR_KPARAM_INFO
	.align		4
.L_7:
        /*0008*/ 	.byte	0x04, 0x17
        /*000a*/ 	.short	(.L_9 - .L_8)
.L_8:
        /*000c*/ 	.word	0x00000000
        /*0010*/ 	.short	0x0004
        /*0012*/ 	.short	0x001c
        /*0014*/ 	.byte	0x00, 0xf0, 0x11, 0x00


	//----- nvinfo : EIATTR_KPARAM_INFO
	.align		4
.L_9:
        /*0018*/ 	.byte	0x04, 0x17
        /*001a*/ 	.short	(.L_11 - .L_10)
.L_10:
        /*001c*/ 	.word	0x00000000
        /*0020*/ 	.short	0x0003
        /*0022*/ 	.short	0x0018
        /*0024*/ 	.byte	0x00, 0xf0, 0x11, 0x00


	//----- nvinfo : EIATTR_KPARAM_INFO
	.align		4
.L_11:
        /*0028*/ 	.byte	0x04, 0x17
        /*002a*/ 	.short	(.L_13 - .L_12)
.L_12:
        /*002c*/ 	.word	0x00000000
        /*0030*/ 	.short	0x0002
        /*0032*/ 	.short	0x0010
        /*0034*/ 	.byte	0x00, 0xf5, 0x21, 0x00


	//----- nvinfo : EIATTR_KPARAM_INFO
	.align		4
.L_13:
        /*0038*/ 	.byte	0x04, 0x17
        /*003a*/ 	.short	(.L_15 - .L_14)
.L_14:
        /*003c*/ 	.word	0x00000000
        /*0040*/ 	.short	0x0001
        /*0042*/ 	.short	0x0008
        /*0044*/ 	.byte	0x00, 0xf5, 0x21, 0x00


	//----- nvinfo : EIATTR_KPARAM_INFO
	.align		4
.L_15:
        /*0048*/ 	.byte	0x04, 0x17
        /*004a*/ 	.short	(.L_17 - .L_16)
.L_16:
        /*004c*/ 	.word	0x00000000
        /*0050*/ 	.short	0x0000
        /*0052*/ 	.short	0x0000
        /*0054*/ 	.byte	0x00, 0xf5, 0x21, 0x00


	//----- nvinfo : EIATTR_SPARSE_MMA_MASK
	.align		4
.L_17:
        /*0058*/ 	.byte	0x03, 0x50
        /*005a*/ 	.short	0x0000


	//----- nvinfo : EIATTR_MAXREG_COUNT
	.align		4
        /*005c*/ 	.byte	0x03, 0x1b
        /*005e*/ 	.short	0x00ff


	//----- nvinfo : EIATTR_MERCURY_ISA_VERSION
	.align		4
        /*0060*/ 	.byte	0x03, 0x5f
        /*0062*/ 	.short	0x0101


	//----- nvinfo : EIATTR_VRC_CTA_INIT_COUNT
	.align		4
        /*0064*/ 	.byte	0x02, 0x4a
	.zero		1
	.zero		1


	//----- nvinfo : EIATTR_EXIT_INSTR_OFFSETS
	.align		4
        /*0068*/ 	.byte	0x04, 0x1c
        /*006a*/ 	.short	(.L_19 - .L_18)


	//   ....[0]....
.L_18:
        /*006c*/ 	.word	0x00000070


	//   ....[1]....
        /*0070*/ 	.word	0x00000a90


	//----- nvinfo : EIATTR_CBANK_PARAM_SIZE
	.align		4
.L_19:
        /*0074*/ 	.byte	0x03, 0x19
        /*0076*/ 	.short	0x0020


	//----- nvinfo : EIATTR_PARAM_CBANK
	.align		4
        /*0078*/ 	.byte	0x04, 0x0a
        /*007a*/ 	.short	(.L_21 - .L_20)
	.align		4
.L_20:
        /*007c*/ 	.word	index@(.nv.constant0._Z22multiplyVectorByMatrixPfS_S_ii)
        /*0080*/ 	.short	0x0380
        /*0082*/ 	.short	0x0020


	//----- nvinfo : EIATTR_SW_WAR
	.align		4
.L_21:
        /*0084*/ 	.byte	0x04, 0x36
        /*0086*/ 	.short	(.L_23 - .L_22)
.L_22:
        /*0088*/ 	.word	0x00000008
.L_23:


//--------------------- .nv.callgraph             --------------------------
	.section	.nv.callgraph,"",@"SHT_CUDA_CALLGRAPH"
	.align	4
	.sectionentsize	8
	.align		4
        /*0000*/ 	.word	0x00000000
	.align		4
        /*0004*/ 	.word	0xffffffff
	.align		4
        /*0008*/ 	.word	0x00000000
	.align		4
        /*000c*/ 	.word	0xfffffffe
	.align		4
        /*0010*/ 	.word	0x00000000
	.align		4
        /*0014*/ 	.word	0xfffffffd
	.align		4
        /*0018*/ 	.word	0x00000000
	.align		4
        /*001c*/ 	.word	0xfffffffc


//--------------------- .text._Z22multiplyVectorByMatrixPfS_S_ii --------------------------
	.section	.text._Z22multiplyVectorByMatrixPfS_S_ii,"ax",@progbits
	.align	128
        .global         _Z22multiplyVectorByMatrixPfS_S_ii
        .type           _Z22multiplyVectorByMatrixPfS_S_ii,@function
        .size           _Z22multiplyVectorByMatrixPfS_S_ii,(.L_x_7 - _Z22multiplyVectorByMatrixPfS_S_ii)
        .other          _Z22multiplyVectorByMatrixPfS_S_ii,@"STO_CUDA_ENTRY STV_DEFAULT"
_Z22multiplyVectorByMatrixPfS_S_ii:
.text._Z22multiplyVectorByMatrixPfS_S_ii:
[----:B------:R-:W-:Y:S01]  /*0000*/  LDC R1, c[0x0][0x37c] ;  /* 0x0000df00ff017b82 */ /* 0x000fe20000000800 */
[----:B------:R-:W0:Y:S07]  /*0010*/  S2R R3, SR_TID.X ;  /* 0x0000000000037919 */ /* 0x000e2e0000002100 */
[----:B------:R-:W0:Y:S01]  /*0020*/  S2UR UR4, SR_CTAID.X ;  /* 0x00000000000479c3 */ /* 0x000e220000002500 */
[----:B------:R-:W1:Y:S07]  /*0030*/  LDCU UR18, c[0x0][0x39c] ;  /* 0x00007380ff1277ac */ /* 0x000e6e0008000800 */
[----:B------:R-:W0:Y:S02]  /*0040*/  LDC R0, c[0x0][0x360] ;  /* 0x0000d800ff007b82 */ /* 0x000e240000000800 */
[----:B0-----:R-:W-:-:S05]  /*0050*/  IMAD R0, R0, UR4, R3 ;  /* 0x0000000400007c24 */ /* 0x001fca000f8e0203 */
[----:B-1----:R-:W-:-:S13]  /*0060*/  ISETP.GE.AND P0, PT, R0, UR18, PT ;  /* 0x0000001200007c0c */ /* 0x002fda000bf06270 */
[----:B------:R-:W-:Y:S05]  /*0070*/  @P0 EXIT ;  /* 0x000000000000094d */ /* 0x000fea0003800000 */
[----:B------:R-:W0:Y:S01]  /*0080*/  LDCU UR8, c[0x0][0x398] ;  /* 0x00007300ff0877ac */ /* 0x000e220008000800 */
[----:B------:R-:W-:Y:S01]  /*0090*/  HFMA2 R15, -RZ, RZ, 0, 0 ;  /* 0x00000000ff0f7431 */ /* 0x000fe200000001ff */
[----:B------:R-:W1:Y:S01]  /*00a0*/  LDCU.64 UR16, c[0x0][0x358] ;  /* 0x00006b00ff1077ac */ /* 0x000e620008000a00 */
[----:B0-----:R-:W-:-:S09]  /*00b0*/  UISETP.GE.AND UP0, UPT, UR8, 0x1, UPT ;  /* 0x000000010800788c */ /* 0x001fd2000bf06270 */
[----:B-1----:R-:W-:Y:S05]  /*00c0*/  BRA.U !UP0, `(.L_x_0) ;  /* 0x0000000908647547 */ /* 0x002fea000b800000 */
[----:B------:R-:W-:Y:S01]  /*00d0*/  UISETP.GE.U32.AND UP1, UPT, UR8, 0x10, UPT ;  /* 0x000000100800788c */ /* 0x000fe2000bf26070 */
[----:B------:R-:W-:Y:S01]  /*00e0*/  IMAD R7, R0, UR18, RZ ;  /* 0x0000001200077c24 */ /* 0x000fe2000f8e02ff */
[----:B------:R-:W-:Y:S01]  /*00f0*/  ULOP3.LUT UR9, UR8, 0xf, URZ, 0xc0, !UPT ;  /* 0x0000000f08097892 */ /* 0x000fe2000f8ec0ff */
[----:B------:R-:W-:Y:S02]  /*0100*/  MOV R15, RZ ;  /* 0x000000ff000f7202 */ /* 0x000fe40000000f00 */
[----:B------:R-:W-:Y:S01]  /*0110*/  MOV R8, RZ ;  /* 0x000000ff00087202 */ /* 0x000fe20000000f00 */
[----:B------:R-:W-:-:S03]  /*0120*/  UISETP.NE.AND UP0, UPT, UR9, URZ, UPT ;  /* 0x000000ff0900728c */ /* 0x000fc6000bf05270 */
[----:B------:R-:W-:Y:S08]  /*0130*/  BRA.U !UP1, `(.L_x_1) ;  /* 0x0000000509147547 */ /* 0x000ff0000b800000 */
[----:B------:R-:W0:Y:S01]  /*0140*/  LDCU.128 UR12, c[0x0][0x380] ;  /* 0x00007000ff0c77ac */ /* 0x000e220008000c00 */
[----:B------:R-:W-:Y:S02]  /*0150*/  MOV R15, RZ ;  /* 0x000000ff000f7202 */ /* 0x000fe40000000f00 */
[----:B------:R-:W-:Y:S01]  /*0160*/  MOV R6, R7 ;  /* 0x0000000700067202 */ /* 0x000fe20000000f00 */
[----:B------:R-:W-:-:S04]  /*0170*/  ULOP3.LUT UR10, UR8, 0x7ffffff0, URZ, 0xc0, !UPT ;  /* 0x7ffffff0080a7892 */ /* 0x000fc8000f8ec0ff */
[----:B------:R-:W-:Y:S02]  /*0180*/  UIADD3 UR11, UPT, UPT, -UR10, URZ, URZ ;  /* 0x000000ff0a0b7290 */ /* 0x000fe4000fffe1ff */
[----:B------:R-:W-:Y:S01]  /*0190*/  MOV R8, UR10 ;  /* 0x0000000a00087c02 */ /* 0x000fe20008000f00 */
[----:B0-----:R-:W-:Y:S02]  /*01a0*/  UIADD3 UR6, UP1, UPT, UR12, 0x20, URZ ;  /* 0x000000200c067890 */ /* 0x001fe4000ff3e0ff */
[----:B------:R-:W-:Y:S02]  /*01b0*/  UIADD3 UR4, UP2, UPT, UR14, 0x20, URZ ;  /* 0x000000200e047890 */ /* 0x000fe4000ff5e0ff */
[----:B------:R-:W-:Y:S02]  /*01c0*/  UIADD3.X UR7, UPT, UPT, URZ, UR13, URZ, UP1, !UPT ;  /* 0x0000000dff077290 */ /* 0x000fe40008ffe4ff */
[----:B------:R-:W-:Y:S01]  /*01d0*/  MOV R2, UR6 ;  /* 0x0000000600027c02 */ /* 0x000fe20008000f00 */
[----:B------:R-:W-:-:S03]  /*01e0*/  UIADD3.X UR5, UPT, UPT, URZ, UR15, URZ, UP2, !UPT ;  /* 0x0000000fff057290 */ /* 0x000fc600097fe4ff */
[----:B------:R-:W-:-:S09]  /*01f0*/  MOV R3, UR7 ;  /* 0x0000000700037c02 */ /* 0x000fd20008000f00 */
.L_x_2:
[----:B------:R-:W-:Y:S01]  /*0200*/  MOV R4, UR4 ;  /* 0x0000000400047c02 */ /* 0x000fe20008000f00 */
[----:B------:R-:W2:Y:S01]  /*0210*/  LDG.E R16, desc[UR16][R2.64+-0x20] ;  /* 0xffffe01002107981 */ /* 0x000ea2000c1e1900 */
[----:B------:R-:W-:-:S03]  /*0220*/  MOV R5, UR5 ;  /* 0x0000000500057c02 */ /* 0x000fc60008000f00 */
[----:B------:R-:W3:Y:S01]  /*0230*/  LDG.E R18, desc[UR16][R2.64+-0x1c] ;  /* 0xffffe41002127981 */ /* 0x000ee2000c1e1900 */
[----:B------:R-:W-:-:S03]  /*0240*/  IMAD.WIDE R4, R6, 0x4, R4 ;  /* 0x0000000406047825 */ /* 0x000fc600078e0204 */
[----:B------:R-:W4:Y:S04]  /*0250*/  LDG.E R19, desc[UR16][R2.64+-0x18] ;  /* 0xffffe81002137981 */ /* 0x000f28000c1e1900 */
[----:B------:R-:W2:Y:S04]  /*0260*/  LDG.E R17, desc[UR16][R4.64+-0x20] ;  /* 0xffffe01004117981 */ /* 0x000ea8000c1e1900 */
[----:B------:R-:W3:Y:S04]  /*0270*/  LDG.E R25, desc[UR16][R4.64+-0x1c] ;  /* 0xffffe41004197981 */ /* 0x000ee8000c1e1900 */
[----:B------:R-:W4:Y:S04]  /*0280*/  LDG.E R20, desc[UR16][R4.64+-0x18] ;  /* 0xffffe81004147981 */ /* 0x000f28000c1e1900 */
[----:B------:R-:W5:Y:S04]  /*0290*/  LDG.E R22, desc[UR16][R2.64+-0x14] ;  /* 0xffffec1002167981 */ /* 0x000f68000c1e1900 */
        /* <DEDUP_REMOVED lines=8> */
[----:B------:R-:W5:Y:S01]  /*0320*/  LDG.E R14, desc[UR16][R4.64+-0x4] ;  /* 0xfffffc10040e7981 */ /* 0x000f62000c1e1900 */
[----:B--2---:R-:W-:-:S03]  /*0330*/  FFMA R17, R16, R17, R15 ;  /* 0x0000001110117223 */ /* 0x004fc6000000000f */
[----:B------:R-:W2:Y:S04]  /*0340*/  LDG.E R15, desc[UR16][R2.64] ;  /* 0x00000010020f7981 */ /* 0x000ea8000c1e1900 */
[----:B------:R-:W2:Y:S01]  /*0350*/  LDG.E R16, desc[UR16][R4.64] ;  /* 0x0000001004107981 */ /* 0x000ea2000c1e1900 */
[----:B---3--:R-:W-:-:S03]  /*0360*/  FFMA R26, R18, R25, R17 ;  /* 0x00000019121a7223 */ /* 0x008fc60000000011 */
[----:B------:R-:W3:Y:S01]  /*0370*/  LDG.E R17, desc[UR16][R2.64+0x4] ;  /* 0x0000041002117981 */ /* 0x000ee2000c1e1900 */
[----:B----4-:R-:W-:-:S03]  /*0380*/  FFMA R25, R19, R20, R26 ;  /* 0x0000001413197223 */ /* 0x010fc6000000001a */
[----:B------:R-:W3:Y:S04]  /*0390*/  LDG.E R18, desc[UR16][R4.64+0x4] ;  /* 0x0000041004127981 */ /* 0x000ee8000c1e1900 */
[----:B------:R-:W4:Y:S01]  /*03a0*/  LDG.E R19, desc[UR16][R2.64+0x8] ;  /* 0x0000081002137981 */ /* 0x000f22000c1e1900 */
[----:B-----5:R-:W-:-:S03]  /*03b0*/  FFMA R26, R22, R21, R25 ;  /* 0x00000015161a7223 */ /* 0x020fc60000000019 */
[----:B------:R-:W4:Y:S04]  /*03c0*/  LDG.E R20, desc[UR16][R4.64+0x8] ;  /* 0x0000081004147981 */ /* 0x000f28000c1e1900 */
[----:B------:R-:W5:Y:S01]  /*03d0*/  LDG.E R21, desc[UR16][R2.64+0xc] ;  /* 0x00000c1002157981 */ /* 0x000f62000c1e1900 */
[----:B------:R-:W-:-:S03]  /*03e0*/  FFMA R26, R23, R24, R26 ;  /* 0x00000018171a7223 */ /* 0x000fc6000000001a */
[----:B------:R-:W5:Y:S04]  /*03f0*/  LDG.E R22, desc[UR16][R4.64+0xc] ;  /* 0x00000c1004167981 */ /* 0x000f68000c1e1900 */
[----:B------:R-:W5:Y:S01]  /*0400*/  LDG.E R23, desc[UR16][R2.64+0x10] ;  /* 0x0000101002177981 */ /* 0x000f62000c1e1900 */
[----:B------:R-:W-:-:S03]  /*0410*/  FFMA R26, R9, R10, R26 ;  /* 0x0000000a091a7223 */ /* 0x000fc6000000001a */
[----:B------:R-:W5:Y:S04]  /*0420*/  LDG.E R24, desc[UR16][R4.64+0x10] ;  /* 0x0000101004187981 */ /* 0x000f68000c1e1900 */
[----:B------:R-:W5:Y:S01]  /*0430*/  LDG.E R9, desc[UR16][R2.64+0x14] ;  /* 0x0000141002097981 */ /* 0x000f62000c1e1900 */
[----:B------:R-:W-:-:S03]  /*0440*/  FFMA R28, R11, R12, R26 ;  /* 0x0000000c0b1c7223 */ /* 0x000fc6000000001a */
[----:B------:R-:W5:Y:S04]  /*0450*/  LDG.E R10, desc[UR16][R4.64+0x14] ;  /* 0x00001410040a7981 */ /* 0x000f68000c1e1900 */
[----:B------:R-:W5:Y:S04]  /*0460*/  LDG.E R12, desc[UR16][R2.64+0x18] ;  /* 0x00001810020c7981 */ /* 0x000f68000c1e1900 */
[----:B------:R-:W5:Y:S04]  /*0470*/  LDG.E R11, desc[UR16][R4.64+0x18] ;  /* 0x00001810040b7981 */ /* 0x000f68000c1e1900 */
[----:B------:R-:W5:Y:S04]  /*0480*/  LDG.E R26, desc[UR16][R4.64+0x1c] ;  /* 0x00001c10041a7981 */ /* 0x000f68000c1e1900 */
[----:B------:R0:W5:Y:S01]  /*0490*/  LDG.E R25, desc[UR16][R2.64+0x1c] ;  /* 0x00001c1002197981 */ /* 0x000162000c1e1900 */
[----:B------:R-:W-:Y:S01]  /*04a0*/  FFMA R14, R13, R14, R28 ;  /* 0x0000000e0d0e7223 */ /* 0x000fe2000000001c */
[----:B------:R-:W-:-:S04]  /*04b0*/  UIADD3 UR11, UPT, UPT, UR11, 0x10, URZ ;  /* 0x000000100b0b7890 */ /* 0x000fc8000fffe0ff */
[----:B------:R-:W-:Y:S01]  /*04c0*/  UISETP.NE.AND UP1, UPT, UR11, URZ, UPT ;  /* 0x000000ff0b00728c */ /* 0x000fe2000bf25270 */
[----:B0-----:R-:W-:Y:S02]  /*04d0*/  IADD3 R2, P0, PT, R2, 0x40, RZ ;  /* 0x0000004002027810 */ /* 0x001fe40007f1e0ff */
[----:B------:R-:W-:Y:S02]  /*04e0*/  IADD3 R6, PT, PT, R6, 0x10, RZ ;  /* 0x0000001006067810 */ /* 0x000fe40007ffe0ff */
[----:B------:R-:W-:Y:S01]  /*04f0*/  IADD3.X R3, PT, PT, RZ, R3, RZ, P0, !PT ;  /* 0x00000003ff037210 */ /* 0x000fe200007fe4ff */
[----:B--2---:R-:W-:-:S04]  /*0500*/  FFMA R14, R15, R16, R14 ;  /* 0x000000100f0e7223 */ /* 0x004fc8000000000e */
[----:B---3--:R-:W-:-:S04]  /*0510*/  FFMA R14, R17, R18, R14 ;  /* 0x00000012110e7223 */ /* 0x008fc8000000000e */
[----:B----4-:R-:W-:-:S04]  /*0520*/  FFMA R14, R19, R20, R14 ;  /* 0x00000014130e7223 */ /* 0x010fc8000000000e */
[----:B-----5:R-:W-:-:S04]  /*0530*/  FFMA R14, R21, R22, R14 ;  /* 0x00000016150e7223 */ /* 0x020fc8000000000e */
[----:B------:R-:W-:-:S04]  /*0540*/  FFMA R14, R23, R24, R14 ;  /* 0x00000018170e7223 */ /* 0x000fc8000000000e */
[----:B------:R-:W-:-:S04]  /*0550*/  FFMA R9, R9, R10, R14 ;  /* 0x0000000a09097223 */ /* 0x000fc8000000000e */
[----:B------:R-:W-:-:S04]  /*0560*/  FFMA R12, R12, R11, R9 ;  /* 0x0000000b0c0c7223 */ /* 0x000fc80000000009 */
[----:B------:R-:W-:Y:S01]  /*0570*/  FFMA R15, R25, R26, R12 ;  /* 0x0000001a190f7223 */ /* 0x000fe2000000000c */
[----:B------:R-:W-:Y:S06]  /*0580*/  BRA.U UP1, `(.L_x_2) ;  /* 0xfffffffd011c7547 */ /* 0x000fec000b83ffff */
.L_x_1:
[----:B------:R-:W-:Y:S05]  /*0590*/  BRA.U !UP0, `(.L_x_0) ;  /* 0x0000000508307547 */ /* 0x000fea000b800000 */
[----:B------:R-:W-:Y:S02]  /*05a0*/  UISETP.GE.U32.AND UP0, UPT, UR9, 0x8, UPT ;  /* 0x000000080900788c */ /* 0x000fe4000bf06070 */
[----:B------:R-:W-:-:S04]  /*05b0*/  ULOP3.LUT UR5, UR8, 0x7, URZ, 0xc0, !UPT ;  /* 0x0000000708057892 */ /* 0x000fc8000f8ec0ff */
[----:B------:R-:W-:-:S03]  /*05c0*/  UISETP.NE.AND UP1, UPT, UR5, URZ, UPT ;  /* 0x000000ff0500728c */ /* 0x000fc6000bf25270 */
[----:B------:R-:W-:Y:S08]  /*05d0*/  BRA.U !UP0, `(.L_x_3) ;  /* 0x0000000108787547 */ /* 0x000ff0000b800000 */
[----:B------:R-:W0:Y:S01]  /*05e0*/  LDC.64 R2, c[0x0][0x388] ;  /* 0x0000e200ff027b82 */ /* 0x000e220000000a00 */
[----:B------:R-:W-:-:S07]  /*05f0*/  IADD3 R9, PT, PT, R7, R8, RZ ;  /* 0x0000000807097210 */ /* 0x000fce0007ffe0ff */
[----:B------:R-:W1:Y:S01]  /*0600*/  LDC.64 R4, c[0x0][0x380] ;  /* 0x0000e000ff047b82 */ /* 0x000e620000000a00 */
[----:B0-----:R-:W-:-:S05]  /*0610*/  IMAD.WIDE R2, R9, 0x4, R2 ;  /* 0x0000000409027825 */ /* 0x001fca00078e0202 */
[----:B------:R-:W2:Y:S01]  /*0620*/  LDG.E R11, desc[UR16][R2.64] ;  /* 0x00000010020b7981 */ /* 0x000ea2000c1e1900 */
[----:B-1----:R-:W-:-:S03]  /*0630*/  IMAD.WIDE.U32 R4, R8, 0x4, R4 ;  /* 0x0000000408047825 */ /* 0x002fc600078e0004 */
[----:B------:R-:W3:Y:S04]  /*0640*/  LDG.E R12, desc[UR16][R2.64+0x4] ;  /* 0x00000410020c7981 */ /* 0x000ee8000c1e1900 */
[----:B------:R-:W2:Y:S04]  /*0650*/  LDG.E R10, desc[UR16][R4.64] ;  /* 0x00000010040a7981 */ /* 0x000ea8000c1e1900 */
[----:B------:R-:W3:Y:S04]  /*0660*/  LDG.E R13, desc[UR16][R4.64+0x4] ;  /* 0x00000410040d7981 */ /* 0x000ee8000c1e1900 */
[----:B------:R-:W4:Y:S04]  /*0670*/  LDG.E R14, desc[UR16][R2.64+0x8] ;  /* 0x00000810020e7981 */ /* 0x000f28000c1e1900 */
        /* <DEDUP_REMOVED lines=11> */
[----:B------:R-:W-:Y:S01]  /*0730*/  IADD3 R8, PT, PT, R8, 0x8, RZ ;  /* 0x0000000808087810 */ /* 0x000fe20007ffe0ff */
[----:B--2---:R-:W-:-:S04]  /*0740*/  FFMA R10, R10, R11, R15 ;  /* 0x0000000b0a0a7223 */ /* 0x004fc8000000000f */
[----:B---3--:R-:W-:-:S04]  /*0750*/  FFMA R10, R13, R12, R10 ;  /* 0x0000000c0d0a7223 */ /* 0x008fc8000000000a */
[----:B----4-:R-:W-:-:S04]  /*0760*/  FFMA R10, R17, R14, R10 ;  /* 0x0000000e110a7223 */ /* 0x010fc8000000000a */
[----:B-----5:R-:W-:-:S04]  /*0770*/  FFMA R10, R19, R16, R10 ;  /* 0x00000010130a7223 */ /* 0x020fc8000000000a */
[----:B------:R-:W-:-:S04]  /*0780*/  FFMA R10, R21, R18, R10 ;  /* 0x00000012150a7223 */ /* 0x000fc8000000000a */
[----:B------:R-:W-:-:S04]  /*0790*/  FFMA R23, R23, R20, R10 ;  /* 0x0000001417177223 */ /* 0x000fc8000000000a */
[----:B------:R-:W-:-:S04]  /*07a0*/  FFMA R6, R6, R9, R23 ;  /* 0x0000000906067223 */ /* 0x000fc80000000017 */
[----:B------:R-:W-:-:S07]  /*07b0*/  FFMA R15, R25, R22, R6 ;  /* 0x00000016190f7223 */ /* 0x000fce0000000006 */
.L_x_3:
        /* <DEDUP_REMOVED lines=17> */
[----:B------:R-:W5:Y:S01]  /*08d0*/  LDG.E R17, desc[UR16][R2.64+0xc] ;  /* 0x00000c1002117981 */ /* 0x000f62000c1e1900 */
[----:B------:R-:W-:Y:S01]  /*08e0*/  IADD3 R8, PT, PT, R8, 0x4, RZ ;  /* 0x0000000408087810 */ /* 0x000fe20007ffe0ff */
[----:B--2---:R-:W-:-:S04]  /*08f0*/  FFMA R6, R6, R9, R15 ;  /* 0x0000000906067223 */ /* 0x004fc8000000000f */
[----:B---3--:R-:W-:-:S04]  /*0900*/  FFMA R6, R11, R10, R6 ;  /* 0x0000000a0b067223 */ /* 0x008fc80000000006 */
[----:B----4-:R-:W-:-:S04]  /*0910*/  FFMA R6, R13, R12, R6 ;  /* 0x0000000c0d067223 */ /* 0x010fc80000000006 */
[----:B-----5:R-:W-:-:S07]  /*0920*/  FFMA R15, R17, R14, R6 ;  /* 0x0000000e110f7223 */ /* 0x020fce0000000006 */
.L_x_4:
[----:B------:R-:W-:Y:S05]  /*0930*/  BRA.U !UP1, `(.L_x_0) ;  /* 0x0000000109487547 */ /* 0x000fea000b800000 */
[----:B------:R-:W0:Y:S01]  /*0940*/  LDC.64 R2, c[0x0][0x380] ;  /* 0x0000e000ff027b82 */ /* 0x000e220000000a00 */
[----:B------:R-:W-:Y:S01]  /*0950*/  IADD3 R7, PT, PT, R7, R8, RZ ;  /* 0x0000000807077210 */ /* 0x000fe20007ffe0ff */
[----:B------:R-:W-:-:S06]  /*0960*/  UIADD3 UR4, UPT, UPT, -UR4, URZ, URZ ;  /* 0x000000ff04047290 */ /* 0x000fcc000fffe1ff */
[----:B------:R-:W1:Y:S01]  /*0970*/  LDC.64 R10, c[0x0][0x388] ;  /* 0x0000e200ff0a7b82 */ /* 0x000e620000000a00 */
[----:B0-----:R-:W-:-:S03]  /*0980*/  IMAD.WIDE.U32 R2, R8, 0x4, R2 ;  /* 0x0000000408027825 */ /* 0x001fc600078e0002 */
[----:B------:R-:W-:Y:S02]  /*0990*/  MOV R6, R2 ;  /* 0x0000000200067202 */ /* 0x000fe40000000f00 */
[----:B------:R-:W-:-:S07]  /*09a0*/  MOV R5, R3 ;  /* 0x0000000300057202 */ /* 0x000fce0000000f00 */
.L_x_5:
[----:B-1----:R-:W-:Y:S01]  /*09b0*/  IMAD.WIDE R2, R7, 0x4, R10 ;  /* 0x0000000407027825 */ /* 0x002fe200078e020a */
[----:B------:R-:W-:-:S05]  /*09c0*/  MOV R4, R6 ;  /* 0x0000000600047202 */ /* 0x000fca0000000f00 */
[----:B------:R-:W2:Y:S04]  /*09d0*/  LDG.E R2, desc[UR16][R2.64] ;  /* 0x0000001002027981 */ /* 0x000ea8000c1e1900 */
[----:B------:R0:W2:Y:S01]  /*09e0*/  LDG.E R4, desc[UR16][R4.64] ;  /* 0x0000001004047981 */ /* 0x0000a2000c1e1900 */
[----:B------:R-:W-:Y:S01]  /*09f0*/  UIADD3 UR4, UPT, UPT, UR4, 0x1, URZ ;  /* 0x0000000104047890 */ /* 0x000fe2000fffe0ff */
[----:B------:R-:W-:Y:S02]  /*0a00*/  IADD3 R6, P0, PT, R6, 0x4, RZ ;  /* 0x0000000406067810 */ /* 0x000fe40007f1e0ff */
[----:B------:R-:W-:Y:S01]  /*0a10*/  IADD3 R7, PT, PT, R7, 0x1, RZ ;  /* 0x0000000107077810 */ /* 0x000fe20007ffe0ff */
[----:B------:R-:W-:Y:S01]  /*0a20*/  UISETP.NE.AND UP0, UPT, UR4, URZ, UPT ;  /* 0x000000ff0400728c */ /* 0x000fe2000bf05270 */
[----:B0-----:R-:W-:Y:S01]  /*0a30*/  IADD3.X R5, PT, PT, RZ, R5, RZ, P0, !PT ;  /* 0x00000005ff057210 */ /* 0x001fe200007fe4ff */
[----:B--2---:R-:W-:-:S07]  /*0a40*/  FFMA R15, R4, R2, R15 ;  /* 0x00000002040f7223 */ /* 0x004fce000000000f */
[----:B------:R-:W-:Y:S05]  /*0a50*/  BRA.U UP0, `(.L_x_5) ;  /* 0xfffffffd00d47547 */ /* 0x000fea000b83ffff */
.L_x_0:
[----:B------:R-:W0:Y:S02]  /*0a60*/  LDC.64 R2, c[0x0][0x390] ;  /* 0x0000e400ff027b82 */ /* 0x000e240000000a00 */
[----:B0-----:R-:W-:-:S05]  /*0a70*/  IMAD.WIDE R2, R0, 0x4, R2 ;  /* 0x0000000400027825 */ /* 0x001fca00078e0202 */
[----:B------:R-:W-:Y:S01]  /*0a80*/  STG.E desc[UR16][R2.64], R15 ;  /* 0x0000000f02007986 */ /* 0x000fe2000c101910 */
[----:B------:R-:W-:Y:S05]  /*0a90*/  EXIT ;  /* 0x000000000000794d */ /* 0x000fea0003800000 */
.L_x_6:
[----:B------:R-:W-:-:S00]  /*0aa0*/  BRA `(.L_x_6) ;  /* 0xfffffffc00fc7947 */ /* 0x000fc0000383ffff */
[----:B------:R-:W-:-:S00]  /*0ab0*/  NOP ;  /* 0x0000000000007918 */ /* 0x000fc00000000000 */
        /* <DEDUP_REMOVED lines=12> */
.L_x_7:


//--------------------- .nv.shared.reserved.0     --------------------------
	.section	.nv.shared.reserved.0,"aw",@nobits
	.weak		__nv_reservedSMEM_offset_0_alias
	.size		__nv_reservedSMEM_offset_0_alias, 0, 64
	.other		__nv_reservedSMEM_offset_0_alias,@"STO_CUDA_RESERVED_SHARED STV_DEFAULT"
__nv_reservedSMEM_offset_0_alias:
	.zero		0
	.zero		64


//--------------------- .nv.constant0._Z22multiplyVectorByMatrixPfS_S_ii --------------------------
	.section	.nv.constant0._Z22multiplyVectorByMatrixPfS_S_ii,"a",@progbits
	.sectionflags	@""
	.align	4
.nv.constant0._Z22multiplyVectorByMatrixPfS_S_ii:
	.zero		928


//--------------------- SYMBOLS --------------------------

	.type		.nv.reservedSmem.offset0,@object
	.size		.nv.reservedSmem.offset0,0x4
